//
// Generated by NVIDIA NVVM Compiler
//
// Compiler Build ID: CL-36424714
// Cuda compilation tools, release 13.0, V13.0.88
// Based on NVVM 20.0.0
//

.version 9.0
.target sm_100
.address_size 64

	// .globl	_Z10factKernelv
.extern .func  (.param .b32 func_retval0) vprintf
(
	.param .b64 vprintf_param_0,
	.param .b64 vprintf_param_1
)
;
.global .align 1 .b8 $str[10] = {37, 100, 32, 33, 61, 32, 37, 100, 10};

.visible .entry _Z10factKernelv()
{
	.local .align 8 .b8 	__local_depot0[8];
	.reg .b64 	%SP;
	.reg .b64 	%SPL;
	.reg .pred 	%p<5>;
	.reg .b32 	%r<45>;
	.reg .b64 	%rd<5>;

	mov.u64 	%SPL, __local_depot0;
	cvta.local.u64 	%SP, %SPL;
	mov.u32 	%r24, %tid.x;
	add.s32 	%r1, %r24, 1;
	and.b32  	%r2, %r1, 3;
	setp.lt.u32 	%p1, %r24, 3;
	mov.b32 	%r42, 1;
	mov.u32 	%r44, %r42;
	@%p1 bra 	$L__BB0_4;
	and.b32  	%r27, %r1, 2044;
	neg.s32 	%r35, %r27;
	mov.b32 	%r44, 1;
	mov.b32 	%r36, 2;
$L__BB0_2:
	add.s32 	%r28, %r36, -1;
	mul.lo.s32 	%r29, %r28, %r44;
	add.s32 	%r30, %r36, 2;
	mul.lo.s32 	%r31, %r36, %r29;
	mad.lo.s32 	%r32, %r31, %r36, %r31;
	mul.lo.s32 	%r44, %r30, %r32;
	add.s32 	%r36, %r36, 4;
	add.s32 	%r35, %r35, 4;
	setp.ne.s32 	%p2, %r35, 0;
	@%p2 bra 	$L__BB0_2;
	add.s32 	%r42, %r36, -1;
$L__BB0_4:
	setp.eq.s32 	%p3, %r2, 0;
	@%p3 bra 	$L__BB0_7;
	neg.s32 	%r41, %r2;
$L__BB0_6:
	.pragma "nounroll";
	mul.lo.s32 	%r44, %r42, %r44;
	add.s32 	%r42, %r42, 1;
	add.s32 	%r41, %r41, 1;
	setp.ne.s32 	%p4, %r41, 0;
	@%p4 bra 	$L__BB0_6;
$L__BB0_7:
	add.u64 	%rd1, %SP, 0;
	add.u64 	%rd2, %SPL, 0;
	st.local.v2.u32 	[%rd2], {%r1, %r44};
	mov.u64 	%rd3, $str;
	cvta.global.u64 	%rd4, %rd3;
	{ // callseq 0, 0
	.param .b64 param0;
	st.param.b64 	[param0], %rd4;
	.param .b64 param1;
	st.param.b64 	[param1], %rd1;
	.param .b32 retval0;
	call.uni (retval0), 
	vprintf, 
	(
	param0, 
	param1
	);
	ld.param.b32 	%r33, [retval0];
	} // callseq 0
	ret;

}


// ===== COMPILED SASS (sm_100) =====

	.target	sm_100

	.elftype	@"ET_EXEC"


//--------------------- .note.nv.tkinfo           --------------------------
	.section	.note.nv.tkinfo,"",@"SHT_NOTE"
	.sectionflags	@"SHF_NOTE_NV_TKINFO"
	.tkinfo
        /*0018*/ 	.word	0x00000002
        /*0030*/ 	.string	""
        /*0030*/ 	.string	"ptxas"
        /*0030*/ 	.string	"Cuda compilation tools, release 13.0, V13.0.88"
        /*0030*/ 	.string	"Build cuda_13.0.r13.0/compiler.36424714_0"
        /*0030*/ 	.string	"-arch sm_100 -m 64 "



//--------------------- .note.nv.cuinfo           --------------------------
	.section	.note.nv.cuinfo,"",@"SHT_NOTE"
	.sectionflags	@"SHF_NOTE_NV_CUINFO"
        /*0018*/ 	.short	0x0002
        /*001a*/ 	.short	0x0064
        /*001c*/ 	.short	0x0082
	.zero		2


//--------------------- .nv.info                  --------------------------
	.section	.nv.info,"",@"SHT_CUDA_INFO"
	.align	4


	//----- nvinfo : EIATTR_REGCOUNT
	.align		4
        /*0000*/ 	.byte	0x04, 0x2f
        /*0002*/ 	.short	(.L_2 - .L_1)
	.align		4
.L_1:
        /*0004*/ 	.word	index@(_Z10factKernelv)
        /*0008*/ 	.word	0x00000018


	//----- nvinfo : EIATTR_FRAME_SIZE
	.align		4
.L_2:
        /*000c*/ 	.byte	0x04, 0x11
        /*000e*/ 	.short	(.L_4 - .L_3)
	.align		4
.L_3:
        /*0010*/ 	.word	index@(_Z10factKernelv)
        /*0014*/ 	.word	0x00000008


	//----- nvinfo : EIATTR_MIN_STACK_SIZE
	.align		4
.L_4:
        /*0018*/ 	.byte	0x04, 0x12
        /*001a*/ 	.short	(.L_6 - .L_5)
	.align		4
.L_5:
        /*001c*/ 	.word	index@(_Z10factKernelv)
        /*0020*/ 	.word	0x00000008
.L_6:


//--------------------- .nv.compat                --------------------------
	.section	.nv.compat,"",@"SHT_CUDA_COMPAT_INFO"
	.align	4
        /*0000*/ 	.byte	0x02, 0x09, 0x00, 0x00, 0x02, 0x02, 0x01, 0x00, 0x02, 0x05, 0x05, 0x00, 0x03, 0x07, 0x01, 0x01
        /*0010*/ 	.byte	0x02, 0x03, 0x00, 0x00, 0x02, 0x06, 0x01, 0x00, 0x04, 0x0b, 0x08, 0x00, 0x09, 0x00, 0x00, 0x00
        /*0020*/ 	.byte	0x00, 0x00, 0x00, 0x00


//--------------------- .nv.info._Z10factKernelv  --------------------------
	.section	.nv.info._Z10factKernelv,"",@"SHT_CUDA_INFO"
	.sectionflags	@""
	.align	4


	//----- nvinfo : EIATTR_CUDA_API_VERSION
	.align		4
        /*0000*/ 	.byte	0x04, 0x37
        /*0002*/ 	.short	(.L_8 - .L_7)
.L_7:
        /*0004*/ 	.word	0x00000082


	//----- nvinfo : EIATTR_SPARSE_MMA_MASK
	.align		4
.L_8:
        /*0008*/ 	.byte	0x03, 0x50
        /*000a*/ 	.short	0x0000


	//----- nvinfo : EIATTR_MAXREG_COUNT
	.align		4
        /*000c*/ 	.byte	0x03, 0x1b
        /*000e*/ 	.short	0x00ff


	//----- nvinfo : EIATTR_EXTERNS
	.align		4
        /*0010*/ 	.byte	0x04, 0x0f
        /*0012*/ 	.short	(.L_10 - .L_9)


	//   ....[0]....
	.align		4
.L_9:
        /*0014*/ 	.word	index@(vprintf)


	//----- nvinfo : EIATTR_MERCURY_ISA_VERSION
	.align		4
.L_10:
        /*0018*/ 	.byte	0x03, 0x5f
        /*001a*/ 	.short	0x0101


	//----- nvinfo : EIATTR_VRC_CTA_INIT_COUNT
	.align		4
        /*001c*/ 	.byte	0x02, 0x4a
	.zero		1
	.zero		1


	//----- nvinfo : EIATTR_SYSCALL_OFFSETS
	.align		4
        /*0020*/ 	.byte	0x04, 0x46
        /*0022*/ 	.short	(.L_12 - .L_11)


	//   ....[0]....
.L_11:
        /*0024*/ 	.word	0x00000700


	//----- nvinfo : EIATTR_EXIT_INSTR_OFFSETS
	.align		4
.L_12:
        /*0028*/ 	.byte	0x04, 0x1c
        /*002a*/ 	.short	(.L_14 - .L_13)


	//   ....[0]....
.L_13:
        /*002c*/ 	.word	0x00000710


	//----- nvinfo : EIATTR_CRS_STACK_SIZE
	.align		4
.L_14:
        /*0030*/ 	.byte	0x04, 0x1e
        /*0032*/ 	.short	(.L_16 - .L_15)
.L_15:
        /*0034*/ 	.word	0x00000000


	//----- nvinfo : EIATTR_SW_WAR
	.align		4
.L_16:
        /*0038*/ 	.byte	0x04, 0x36
        /*003a*/ 	.short	(.L_18 - .L_17)
.L_17:
        /*003c*/ 	.word	0x00000008
.L_18:


//--------------------- .nv.callgraph             --------------------------
	.section	.nv.callgraph,"",@"SHT_CUDA_CALLGRAPH"
	.align	4
	.sectionentsize	8
	.align		4
        /*0000*/ 	.word	0x00000000
	.align		4
        /*0004*/ 	.word	0xffffffff
	.align		4
        /*0008*/ 	.word	index@(_Z10factKernelv)
	.align		4
        /*000c*/ 	.word	index@(vprintf)
	.align		4
        /*0010*/ 	.word	0x00000000
	.align		4
        /*0014*/ 	.word	0xfffffffe
	.align		4
        /*0018*/ 	.word	0x00000000
	.align		4
        /*001c*/ 	.word	0xfffffffd
	.align		4
        /*0020*/ 	.word	0x00000000
	.align		4
        /*0024*/ 	.word	0xfffffffc


//--------------------- .nv.constant4             --------------------------
	.section	.nv.constant4,"a",@progbits
	.align	8
	.align		8
.nv.constant4:
        /*0000*/ 	.dword	vprintf
	.align		8
        /*0008*/ 	.dword	$str


//--------------------- .text._Z10factKernelv     --------------------------
	.section	.text._Z10factKernelv,"ax",@progbits
	.align	128
        .global         _Z10factKernelv
        .type           _Z10factKernelv,@function
        .size           _Z10factKernelv,(.L_x_15 - _Z10factKernelv)
        .other          _Z10factKernelv,@"STO_CUDA_ENTRY STV_DEFAULT"
_Z10factKernelv:
.text._Z10factKernelv:
[----:B------:R-:W0:Y:S01]  /*0000*/  LDC R1, c[0x0][0x37c] ;  /* 0x0000df00ff017b82 */ /* 0x000e220000000800 */
[----:B------:R-:W1:Y:S01]  /*0010*/  S2R R2, SR_TID.X ;  /* 0x0000000000027919 */ /* 0x000e620000002100 */
[----:B------:R-:W2:Y:S01]  /*0020*/  LDCU UR4, c[0x0][0x2f8] ;  /* 0x00005f00ff0477ac */ /* 0x000ea20008000800 */
[----:B0-----:R-:W-:Y:S01]  /*0030*/  IADD3 R1, PT, PT, R1, -0x8, RZ ;  /* 0xfffffff801017810 */ /* 0x001fe20007ffe0ff */
[----:B------:R-:W-:Y:S01]  /*0040*/  BSSY.RECONVERGENT B1, `(.L_x_0) ;  /* 0x000005a000017945 */ /* 0x000fe20003800200 */
[----:B------:R-:W-:Y:S01]  /*0050*/  HFMA2 R8, -RZ, RZ, 0, 5.9604644775390625e-08 ;  /* 0x00000001ff087431 */ /* 0x000fe200000001ff */
[----:B------:R-:W0:Y:S01]  /*0060*/  LDCU UR5, c[0x0][0x2fc] ;  /* 0x00005f80ff0577ac */ /* 0x000e220008000800 */
[----:B------:R-:W-:Y:S01]  /*0070*/  IMAD.MOV.U32 R3, RZ, RZ, 0x1 ;  /* 0x00000001ff037424 */ /* 0x000fe200078e00ff */
[----:B--2---:R-:W-:-:S04]  /*0080*/  IADD3 R6, P1, PT, R1, UR4, RZ ;  /* 0x0000000401067c10 */ /* 0x004fc8000ff3e0ff */
[----:B0-----:R-:W-:Y:S02]  /*0090*/  IADD3.X R7, PT, PT, RZ, UR5, RZ, P1, !PT ;  /* 0x00000005ff077c10 */ /* 0x001fe40008ffe4ff */
[C---:B-1----:R-:W-:Y:S01]  /*00a0*/  ISETP.GE.U32.AND P0, PT, R2.reuse, 0x3, PT ;  /* 0x000000030200780c */ /* 0x042fe20003f06070 */
[----:B------:R-:W-:-:S05]  /*00b0*/  VIADD R2, R2, 0x1 ;  /* 0x0000000102027836 */ /* 0x000fca0000000000 */
[----:B------:R-:W-:-:S07]  /*00c0*/  LOP3.LUT R4, R2, 0x3, RZ, 0xc0, !PT ;  /* 0x0000000302047812 */ /* 0x000fce00078ec0ff */
[----:B------:R-:W-:Y:S05]  /*00d0*/  @!P0 BRA `(.L_x_1) ;  /* 0x0000000400408947 */ /* 0x000fea0003800000 */
[----:B------:R-:W-:Y:S01]  /*00e0*/  LOP3.LUT R0, R2, 0x7fc, RZ, 0xc0, !PT ;  /* 0x000007fc02007812 */ /* 0x000fe200078ec0ff */
[----:B------:R-:W-:Y:S01]  /*00f0*/  BSSY.RECONVERGENT B0, `(.L_x_2) ;  /* 0x000004d000007945 */ /* 0x000fe20003800200 */
[----:B------:R-:W-:Y:S01]  /*0100*/  MOV R5, 0x2 ;  /* 0x0000000200057802 */ /* 0x000fe20000000f00 */
[----:B------:R-:W-:Y:S02]  /*0110*/  IMAD.MOV.U32 R3, RZ, RZ, 0x1 ;  /* 0x00000001ff037424 */ /* 0x000fe400078e00ff */
[----:B------:R-:W-:-:S05]  /*0120*/  IMAD.MOV R0, RZ, RZ, -R0 ;  /* 0x000000ffff007224 */ /* 0x000fca00078e0a00 */
[----:B------:R-:W-:-:S13]  /*0130*/  ISETP.GE.AND P0, PT, R0, RZ, PT ;  /* 0x000000ff0000720c */ /* 0x000fda0003f06270 */
[----:B------:R-:W-:Y:S05]  /*0140*/  @P0 BRA `(.L_x_3) ;  /* 0x0000000000f40947 */ /* 0x000fea0003800000 */
[----:B------:R-:W-:Y:S01]  /*0150*/  IADD3 R8, PT, PT, -R0, RZ, RZ ;  /* 0x000000ff00087210 */ /* 0x000fe20007ffe1ff */
[----:B------:R-:W-:Y:S01]  /*0160*/  BSSY.RECONVERGENT B2, `(.L_x_4) ;  /* 0x0000024000027945 */ /* 0x000fe20003800200 */
[----:B------:R-:W-:Y:S02]  /*0170*/  PLOP3.LUT P0, PT, PT, PT, PT, 0x80, 0x8 ;  /* 0x000000000008781c */ /* 0x000fe40003f0f070 */
[----:B------:R-:W-:-:S13]  /*0180*/  ISETP.GT.AND P1, PT, R8, 0xc, PT ;  /* 0x0000000c0800780c */ /* 0x000fda0003f24270 */
[----:B------:R-:W-:Y:S05]  /*0190*/  @!P1 BRA `(.L_x_5) ;  /* 0x0000000000809947 */ /* 0x000fea0003800000 */
[----:B------:R-:W-:-:S13]  /*01a0*/  PLOP3.LUT P0, PT, PT, PT, PT, 0x8, 0x80 ;  /* 0x000000000080781c */ /* 0x000fda0003f0e170 */
.L_x_6:
[C---:B------:R-:W-:Y:S01]  /*01b0*/  IADD3 R8, PT, PT, R5.reuse, -0x1, RZ ;  /* 0xffffffff05087810 */ /* 0x040fe20007ffe0ff */
[----:B------:R-:W-:Y:S01]  /*01c0*/  VIADD R0, R0, 0x10 ;  /* 0x0000001000007836 */ /* 0x000fe20000000000 */
[----:B------:R-:W-:-:S03]  /*01d0*/  IADD3 R10, PT, PT, R5, 0x3, RZ ;  /* 0x00000003050a7810 */ /* 0x000fc60007ffe0ff */
[----:B------:R-:W-:Y:S01]  /*01e0*/  IMAD R8, R8, R3, RZ ;  /* 0x0000000308087224 */ /* 0x000fe200078e02ff */
[----:B------:R-:W-:Y:S01]  /*01f0*/  ISETP.GE.AND P1, PT, R0, -0xc, PT ;  /* 0xfffffff40000780c */ /* 0x000fe20003f26270 */
[----:B------:R-:W-:Y:S02]  /*0200*/  VIADD R3, R5, 0x2 ;  /* 0x0000000205037836 */ /* 0x000fe40000000000 */
[----:B------:R-:W-:-:S04]  /*0210*/  IMAD R8, R8, R5, RZ ;  /* 0x0000000508087224 */ /* 0x000fc800078e02ff */
[----:B------:R-:W-:-:S04]  /*0220*/  IMAD R8, R8, R5, R8 ;  /* 0x0000000508087224 */ /* 0x000fc800078e0208 */
[----:B------:R-:W-:Y:S01]  /*0230*/  IMAD R3, R3, R8, RZ ;  /* 0x0000000803037224 */ /* 0x000fe200078e02ff */
[----:B------:R-:W-:-:S03]  /*0240*/  IADD3 R8, PT, PT, R5, 0x4, RZ ;  /* 0x0000000405087810 */ /* 0x000fc60007ffe0ff */
[----:B------:R-:W-:Y:S01]  /*0250*/  IMAD R3, R3, R10, RZ ;  /* 0x0000000a03037224 */ /* 0x000fe200078e02ff */
[----:B------:R-:W-:-:S03]  /*0260*/  IADD3 R10, PT, PT, R5, 0x7, RZ ;  /* 0x00000007050a7810 */ /* 0x000fc60007ffe0ff */
[C---:B------:R-:W-:Y:S02]  /*0270*/  IMAD R9, R8.reuse, R3, RZ ;  /* 0x0000000308097224 */ /* 0x040fe400078e02ff */
[----:B------:R-:W-:Y:S02]  /*0280*/  VIADD R3, R5, 0x6 ;  /* 0x0000000605037836 */ /* 0x000fe40000000000 */
        /* <DEDUP_REMOVED lines=10> */
[----:B------:R-:W-:-:S04]  /*0330*/  IMAD R3, R3, R10, RZ ;  /* 0x0000000a03037224 */ /* 0x000fc800078e02ff */
[C---:B------:R-:W-:Y:S01]  /*0340*/  IMAD R9, R8.reuse, R3, RZ ;  /* 0x0000000308097224 */ /* 0x040fe200078e02ff */
[C---:B------:R-:W-:Y:S02]  /*0350*/  IADD3 R3, PT, PT, R5.reuse, 0xe, RZ ;  /* 0x0000000e05037810 */ /* 0x040fe40007ffe0ff */
[----:B------:R-:W-:Y:S01]  /*0360*/  IADD3 R5, PT, PT, R5, 0x10, RZ ;  /* 0x0000001005057810 */ /* 0x000fe20007ffe0ff */
[----:B------:R-:W-:-:S04]  /*0370*/  IMAD R8, R8, R9, R9 ;  /* 0x0000000908087224 */ /* 0x000fc800078e0209 */
[----:B------:R-:W-:Y:S01]  /*0380*/  IMAD R3, R3, R8, RZ ;  /* 0x0000000803037224 */ /* 0x000fe200078e02ff */
[----:B------:R-:W-:Y:S06]  /*0390*/  @!P1 BRA `(.L_x_6) ;  /* 0xfffffffc00849947 */ /* 0x000fec000383ffff */
.L_x_5:
[----:B------:R-:W-:Y:S05]  /*03a0*/  BSYNC.RECONVERGENT B2 ;  /* 0x0000000000027941 */ /* 0x000fea0003800200 */
.L_x_4:
[----:B------:R-:W-:Y:S01]  /*03b0*/  IMAD.MOV R8, RZ, RZ, -R0 ;  /* 0x000000ffff087224 */ /* 0x000fe200078e0a00 */
[----:B------:R-:W-:Y:S04]  /*03c0*/  BSSY.RECONVERGENT B2, `(.L_x_7) ;  /* 0x0000013000027945 */ /* 0x000fe80003800200 */
[----:B------:R-:W-:-:S13]  /*03d0*/  ISETP.GT.AND P1, PT, R8, 0x4, PT ;  /* 0x000000040800780c */ /* 0x000fda0003f24270 */
[----:B------:R-:W-:Y:S05]  /*03e0*/  @!P1 BRA `(.L_x_8) ;  /* 0x0000000000409947 */ /* 0x000fea0003800000 */
[C---:B------:R-:W-:Y:S01]  /*03f0*/  IADD3 R8, PT, PT, R5.reuse, -0x1, RZ ;  /* 0xffffffff05087810 */ /* 0x040fe20007ffe0ff */
[----:B------:R-:W-:Y:S01]  /*0400*/  VIADD R10, R5, 0x3 ;  /* 0x00000003050a7836 */ /* 0x000fe20000000000 */
[----:B------:R-:W-:Y:S01]  /*0410*/  PLOP3.LUT P0, PT, PT, PT, PT, 0x8, 0x80 ;  /* 0x000000000080781c */ /* 0x000fe20003f0e170 */
[----:B------:R-:W-:Y:S02]  /*0420*/  VIADD R0, R0, 0x8 ;  /* 0x0000000800007836 */ /* 0x000fe40000000000 */
[----:B------:R-:W-:Y:S01]  /*0430*/  IMAD R8, R3, R8, RZ ;  /* 0x0000000803087224 */ /* 0x000fe200078e02ff */
[----:B------:R-:W-:-:S03]  /*0440*/  IADD3 R3, PT, PT, R5, 0x2, RZ ;  /* 0x0000000205037810 */ /* 0x000fc60007ffe0ff */
[----:B------:R-:W-:-:S04]  /*0450*/  IMAD R8, R5, R8, RZ ;  /* 0x0000000805087224 */ /* 0x000fc800078e02ff */
        /* <DEDUP_REMOVED lines=8> */
[----:B------:R-:W-:-:S07]  /*04e0*/  IMAD R3, R3, R8, RZ ;  /* 0x0000000803037224 */ /* 0x000fce00078e02ff */
.L_x_8:
[----:B------:R-:W-:Y:S05]  /*04f0*/  BSYNC.RECONVERGENT B2 ;  /* 0x0000000000027941 */ /* 0x000fea0003800200 */
.L_x_7:
[----:B------:R-:W-:-:S13]  /*0500*/  ISETP.NE.OR P0, PT, R0, RZ, P0 ;  /* 0x000000ff0000720c */ /* 0x000fda0000705670 */
[----:B------:R-:W-:Y:S05]  /*0510*/  @!P0 BRA `(.L_x_9) ;  /* 0x0000000000288947 */ /* 0x000fea0003800000 */
.L_x_3:
[----:B------:R-:W-:Y:S01]  /*0520*/  VIADD R0, R0, 0x4 ;  /* 0x0000000400007836 */ /* 0x000fe20000000000 */
[----:B------:R-:W-:-:S04]  /*0530*/  IADD3 R8, PT, PT, R5, -0x1, RZ ;  /* 0xffffffff05087810 */ /* 0x000fc80007ffe0ff */
[----:B------:R-:W-:Y:S01]  /*0540*/  ISETP.NE.AND P0, PT, R0, RZ, PT ;  /* 0x000000ff0000720c */ /* 0x000fe20003f05270 */
[----:B------:R-:W-:Y:S01]  /*0550*/  IMAD R8, R8, R3, RZ ;  /* 0x0000000308087224 */ /* 0x000fe200078e02ff */
[----:B------:R-:W-:-:S03]  /*0560*/  IADD3 R3, PT, PT, R5, 0x2, RZ ;  /* 0x0000000205037810 */ /* 0x000fc60007ffe0ff */
[----:B------:R-:W-:-:S04]  /*0570*/  IMAD R8, R8, R5, RZ ;  /* 0x0000000508087224 */ /* 0x000fc800078e02ff */
[----:B------:R-:W-:Y:S01]  /*0580*/  IMAD R8, R8, R5, R8 ;  /* 0x0000000508087224 */ /* 0x000fe200078e0208 */
[----:B------:R-:W-:-:S03]  /*0590*/  IADD3 R5, PT, PT, R5, 0x4, RZ ;  /* 0x0000000405057810 */ /* 0x000fc60007ffe0ff */
[----:B------:R-:W-:Y:S01]  /*05a0*/  IMAD R3, R3, R8, RZ ;  /* 0x0000000803037224 */ /* 0x000fe200078e02ff */
[----:B------:R-:W-:Y:S06]  /*05b0*/  @P0 BRA `(.L_x_3) ;  /* 0xfffffffc00d80947 */ /* 0x000fec000383ffff */
.L_x_9:
[----:B------:R-:W-:Y:S05]  /*05c0*/  BSYNC.RECONVERGENT B0 ;  /* 0x0000000000007941 */ /* 0x000fea0003800200 */
.L_x_2:
[----:B------:R-:W-:-:S07]  /*05d0*/  VIADD R8, R5, 0xffffffff ;  /* 0xffffffff05087836 */ /* 0x000fce0000000000 */
.L_x_1:
[----:B------:R-:W-:Y:S05]  /*05e0*/  BSYNC.RECONVERGENT B1 ;  /* 0x0000000000017941 */ /* 0x000fea0003800200 */
.L_x_0:
[----:B------:R-:W-:Y:S01]  /*05f0*/  ISETP.NE.AND P0, PT, R4, RZ, PT ;  /* 0x000000ff0400720c */ /* 0x000fe20003f05270 */
[----:B------:R-:W-:Y:S01]  /*0600*/  BSSY.RECONVERGENT B0, `(.L_x_10) ;  /* 0x0000009000007945 */ /* 0x000fe20003800200 */
[----:B------:R-:W-:-:S11]  /*0610*/  MOV R0, 0x0 ;  /* 0x0000000000007802 */ /* 0x000fd60000000f00 */
[----:B------:R-:W-:Y:S05]  /*0620*/  @!P0 BRA `(.L_x_11) ;  /* 0x0000000000188947 */ /* 0x000fea0003800000 */
[----:B------:R-:W-:-:S07]  /*0630*/  IADD3 R4, PT, PT, -R4, RZ, RZ ;  /* 0x000000ff04047210 */ /* 0x000fce0007ffe1ff */
.L_x_12:
[----:B------:R-:W-:Y:S01]  /*0640*/  IADD3 R4, PT, PT, R4, 0x1, RZ ;  /* 0x0000000104047810 */ /* 0x000fe20007ffe0ff */
[----:B------:R-:W-:Y:S02]  /*0650*/  IMAD R3, R3, R8, RZ ;  /* 0x0000000803037224 */ /* 0x000fe400078e02ff */
[----:B------:R-:W-:Y:S01]  /*0660*/  VIADD R8, R8, 0x1 ;  /* 0x0000000108087836 */ /* 0x000fe20000000000 */
[----:B------:R-:W-:-:S13]  /*0670*/  ISETP.NE.AND P0, PT, R4, RZ, PT ;  /* 0x000000ff0400720c */ /* 0x000fda0003f05270 */
[----:B------:R-:W-:Y:S05]  /*0680*/  @P0 BRA `(.L_x_12) ;  /* 0xfffffffc00ec0947 */ /* 0x000fea000383ffff */
.L_x_11:
[----:B------:R-:W-:Y:S05]  /*0690*/  BSYNC.RECONVERGENT B0 ;  /* 0x0000000000007941 */ /* 0x000fea0003800200 */
.L_x_10:
[----:B------:R0:W1:Y:S01]  /*06a0*/  LDC.64 R8, c[0x4][R0] ;  /* 0x0100000000087b82 */ /* 0x0000620000000a00 */
[----:B------:R0:W-:Y:S01]  /*06b0*/  STL.64 [R1], R2 ;  /* 0x0000000201007387 */ /* 0x0001e20000100a00 */
[----:B------:R-:W2:Y:S02]  /*06c0*/  LDCU.64 UR4, c[0x4][0x8] ;  /* 0x01000100ff0477ac */ /* 0x000ea40008000a00 */
[----:B--2---:R-:W-:Y:S02]  /*06d0*/  MOV R4, UR4 ;  /* 0x0000000400047c02 */ /* 0x004fe40008000f00 */
[----:B0-----:R-:W-:-:S07]  /*06e0*/  MOV R5, UR5 ;  /* 0x0000000500057c02 */ /* 0x001fce0008000f00 */
[----:B------:R-:W-:-:S07]  /*06f0*/  LEPC R20, `(.L_x_13) ;  /* 0x000000001014794e */ /* 0x000fce0000000000 */
[----:B-1----:R-:W-:Y:S05]  /*0700*/  CALL.ABS.NOINC R8 ;  /* 0x0000000008007343 */ /* 0x002fea0003c00000 */
.L_x_13:
[----:B------:R-:W-:Y:S05]  /*0710*/  EXIT ;  /* 0x000000000000794d */ /* 0x000fea0003800000 */
.L_x_14:
[----:B------:R-:W-:-:S00]  /*0720*/  BRA `(.L_x_14) ;  /* 0xfffffffc00fc7947 */ /* 0x000fc0000383ffff */
[----:B------:R-:W-:-:S00]  /*0730*/  NOP ;  /* 0x0000000000007918 */ /* 0x000fc00000000000 */
        /* <DEDUP_REMOVED lines=12> */
.L_x_15:


//--------------------- .nv.global.init           --------------------------
	.section	.nv.global.init,"aw",@progbits
.nv.global.init:
	.type		$str,@object
	.size		$str,(.L_0 - $str)
$str:
        /*0000*/ 	.byte	0x25, 0x64, 0x20, 0x21, 0x3d, 0x20, 0x25, 0x64, 0x0a, 0x00
.L_0:


//--------------------- .nv.shared.reserved.0     --------------------------
	.section	.nv.shared.reserved.0,"aw",@nobits
	.weak		__nv_reservedSMEM_offset_0_alias
	.size		__nv_reservedSMEM_offset_0_alias, 0, 64
	.other		__nv_reservedSMEM_offset_0_alias,@"STO_CUDA_RESERVED_SHARED STV_DEFAULT"
__nv_reservedSMEM_offset_0_alias:
	.zero		0
	.zero		64


//--------------------- .nv.constant0._Z10factKernelv --------------------------
	.section	.nv.constant0._Z10factKernelv,"a",@progbits
	.sectionflags	@""
	.align	4
.nv.constant0._Z10factKernelv:
	.zero		896


//--------------------- SYMBOLS --------------------------

	.type		.nv.reservedSmem.offset0,@object
	.size		.nv.reservedSmem.offset0,0x4
	.type		vprintf,@function
